//
// Generated by NVIDIA NVVM Compiler
//
// Compiler Build ID: CL-36424714
// Cuda compilation tools, release 13.0, V13.0.88
// Based on NVVM 20.0.0
//

.version 9.0
.target sm_100
.address_size 64

	// .globl	_Z25mandelbrot_gpu_vector_ilpjjPj

.visible .entry _Z25mandelbrot_gpu_vector_ilpjjPj(
	.param .u32 _Z25mandelbrot_gpu_vector_ilpjjPj_param_0,
	.param .u32 _Z25mandelbrot_gpu_vector_ilpjjPj_param_1,
	.param .u64 .ptr .align 1 _Z25mandelbrot_gpu_vector_ilpjjPj_param_2
)
{


	ret;

}
	// .globl	_Z31mandelbrot_gpu_vector_multicorejjPj
.visible .entry _Z31mandelbrot_gpu_vector_multicorejjPj(
	.param .u32 _Z31mandelbrot_gpu_vector_multicorejjPj_param_0,
	.param .u32 _Z31mandelbrot_gpu_vector_multicorejjPj_param_1,
	.param .u64 .ptr .align 1 _Z31mandelbrot_gpu_vector_multicorejjPj_param_2
)
{


	ret;

}
	// .globl	_Z53mandelbrot_gpu_vector_multicore_multithread_single_smjjPj
.visible .entry _Z53mandelbrot_gpu_vector_multicore_multithread_single_smjjPj(
	.param .u32 _Z53mandelbrot_gpu_vector_multicore_multithread_single_smjjPj_param_0,
	.param .u32 _Z53mandelbrot_gpu_vector_multicore_multithread_single_smjjPj_param_1,
	.param .u64 .ptr .align 1 _Z53mandelbrot_gpu_vector_multicore_multithread_single_smjjPj_param_2
)
{


	ret;

}
	// .globl	_Z48mandelbrot_gpu_vector_multicore_multithread_fulljjPj
.visible .entry _Z48mandelbrot_gpu_vector_multicore_multithread_fulljjPj(
	.param .u32 _Z48mandelbrot_gpu_vector_multicore_multithread_fulljjPj_param_0,
	.param .u32 _Z48mandelbrot_gpu_vector_multicore_multithread_fulljjPj_param_1,
	.param .u64 .ptr .align 1 _Z48mandelbrot_gpu_vector_multicore_multithread_fulljjPj_param_2
)
{


	ret;

}
	// .globl	_Z52mandelbrot_gpu_vector_multicore_multithread_full_ilpjjPj
.visible .entry _Z52mandelbrot_gpu_vector_multicore_multithread_full_ilpjjPj(
	.param .u32 _Z52mandelbrot_gpu_vector_multicore_multithread_full_ilpjjPj_param_0,
	.param .u32 _Z52mandelbrot_gpu_vector_multicore_multithread_full_ilpjjPj_param_1,
	.param .u64 .ptr .align 1 _Z52mandelbrot_gpu_vector_multicore_multithread_full_ilpjjPj_param_2
)
{


	ret;

}


// ===== COMPILED SASS (sm_100) =====

	.target	sm_100

	.elftype	@"ET_EXEC"


//--------------------- .note.nv.tkinfo           --------------------------
	.section	.note.nv.tkinfo,"",@"SHT_NOTE"
	.sectionflags	@"SHF_NOTE_NV_TKINFO"
	.tkinfo
        /*0018*/ 	.word	0x00000002
        /*0030*/ 	.string	""
        /*0030*/ 	.string	"ptxas"
        /*0030*/ 	.string	"Cuda compilation tools, release 13.0, V13.0.88"
        /*0030*/ 	.string	"Build cuda_13.0.r13.0/compiler.36424714_0"
        /*0030*/ 	.string	"-arch sm_100 -m 64 "



//--------------------- .note.nv.cuinfo           --------------------------
	.section	.note.nv.cuinfo,"",@"SHT_NOTE"
	.sectionflags	@"SHF_NOTE_NV_CUINFO"
        /*0018*/ 	.short	0x0002
        /*001a*/ 	.short	0x0064
        /*001c*/ 	.short	0x0082
	.zero		2


//--------------------- .nv.info                  --------------------------
	.section	.nv.info,"",@"SHT_CUDA_INFO"
	.align	4


	//----- nvinfo : EIATTR_REGCOUNT
	.align		4
        /*0000*/ 	.byte	0x04, 0x2f
        /*0002*/ 	.short	(.L_1 - .L_0)
	.align		4
.L_0:
        /*0004*/ 	.word	index@(_Z25mandelbrot_gpu_vector_ilpjjPj)
        /*0008*/ 	.word	0x00000004


	//----- nvinfo : EIATTR_FRAME_SIZE
	.align		4
.L_1:
        /*000c*/ 	.byte	0x04, 0x11
        /*000e*/ 	.short	(.L_3 - .L_2)
	.align		4
.L_2:
        /*0010*/ 	.word	index@(_Z25mandelbrot_gpu_vector_ilpjjPj)
        /*0014*/ 	.word	0x00000000


	//----- nvinfo : EIATTR_REGCOUNT
	.align		4
.L_3:
        /*0018*/ 	.byte	0x04, 0x2f
        /*001a*/ 	.short	(.L_5 - .L_4)
	.align		4
.L_4:
        /*001c*/ 	.word	index@(_Z31mandelbrot_gpu_vector_multicorejjPj)
        /*0020*/ 	.word	0x00000004


	//----- nvinfo : EIATTR_FRAME_SIZE
	.align		4
.L_5:
        /*0024*/ 	.byte	0x04, 0x11
        /*0026*/ 	.short	(.L_7 - .L_6)
	.align		4
.L_6:
        /*0028*/ 	.word	index@(_Z31mandelbrot_gpu_vector_multicorejjPj)
        /*002c*/ 	.word	0x00000000


	//----- nvinfo : EIATTR_REGCOUNT
	.align		4
.L_7:
        /*0030*/ 	.byte	0x04, 0x2f
        /*0032*/ 	.short	(.L_9 - .L_8)
	.align		4
.L_8:
        /*0034*/ 	.word	index@(_Z53mandelbrot_gpu_vector_multicore_multithread_single_smjjPj)
        /*0038*/ 	.word	0x00000004


	//----- nvinfo : EIATTR_FRAME_SIZE
	.align		4
.L_9:
        /*003c*/ 	.byte	0x04, 0x11
        /*003e*/ 	.short	(.L_11 - .L_10)
	.align		4
.L_10:
        /*0040*/ 	.word	index@(_Z53mandelbrot_gpu_vector_multicore_multithread_single_smjjPj)
        /*0044*/ 	.word	0x00000000


	//----- nvinfo : EIATTR_REGCOUNT
	.align		4
.L_11:
        /*0048*/ 	.byte	0x04, 0x2f
        /*004a*/ 	.short	(.L_13 - .L_12)
	.align		4
.L_12:
        /*004c*/ 	.word	index@(_Z48mandelbrot_gpu_vector_multicore_multithread_fulljjPj)
        /*0050*/ 	.word	0x00000004


	//----- nvinfo : EIATTR_FRAME_SIZE
	.align		4
.L_13:
        /*0054*/ 	.byte	0x04, 0x11
        /*0056*/ 	.short	(.L_15 - .L_14)
	.align		4
.L_14:
        /*0058*/ 	.word	index@(_Z48mandelbrot_gpu_vector_multicore_multithread_fulljjPj)
        /*005c*/ 	.word	0x00000000


	//----- nvinfo : EIATTR_REGCOUNT
	.align		4
.L_15:
        /*0060*/ 	.byte	0x04, 0x2f
        /*0062*/ 	.short	(.L_17 - .L_16)
	.align		4
.L_16:
        /*0064*/ 	.word	index@(_Z52mandelbrot_gpu_vector_multicore_multithread_full_ilpjjPj)
        /*0068*/ 	.word	0x00000004


	//----- nvinfo : EIATTR_FRAME_SIZE
	.align		4
.L_17:
        /*006c*/ 	.byte	0x04, 0x11
        /*006e*/ 	.short	(.L_19 - .L_18)
	.align		4
.L_18:
        /*0070*/ 	.word	index@(_Z52mandelbrot_gpu_vector_multicore_multithread_full_ilpjjPj)
        /*0074*/ 	.word	0x00000000


	//----- nvinfo : EIATTR_MIN_STACK_SIZE
	.align		4
.L_19:
        /*0078*/ 	.byte	0x04, 0x12
        /*007a*/ 	.short	(.L_21 - .L_20)
	.align		4
.L_20:
        /*007c*/ 	.word	index@(_Z52mandelbrot_gpu_vector_multicore_multithread_full_ilpjjPj)
        /*0080*/ 	.word	0x00000000


	//----- nvinfo : EIATTR_MIN_STACK_SIZE
	.align		4
.L_21:
        /*0084*/ 	.byte	0x04, 0x12
        /*0086*/ 	.short	(.L_23 - .L_22)
	.align		4
.L_22:
        /*0088*/ 	.word	index@(_Z48mandelbrot_gpu_vector_multicore_multithread_fulljjPj)
        /*008c*/ 	.word	0x00000000


	//----- nvinfo : EIATTR_MIN_STACK_SIZE
	.align		4
.L_23:
        /*0090*/ 	.byte	0x04, 0x12
        /*0092*/ 	.short	(.L_25 - .L_24)
	.align		4
.L_24:
        /*0094*/ 	.word	index@(_Z53mandelbrot_gpu_vector_multicore_multithread_single_smjjPj)
        /*0098*/ 	.word	0x00000000


	//----- nvinfo : EIATTR_MIN_STACK_SIZE
	.align		4
.L_25:
        /*009c*/ 	.byte	0x04, 0x12
        /*009e*/ 	.short	(.L_27 - .L_26)
	.align		4
.L_26:
        /*00a0*/ 	.word	index@(_Z31mandelbrot_gpu_vector_multicorejjPj)
        /*00a4*/ 	.word	0x00000000


	//----- nvinfo : EIATTR_MIN_STACK_SIZE
	.align		4
.L_27:
        /*00a8*/ 	.byte	0x04, 0x12
        /*00aa*/ 	.short	(.L_29 - .L_28)
	.align		4
.L_28:
        /*00ac*/ 	.word	index@(_Z25mandelbrot_gpu_vector_ilpjjPj)
        /*00b0*/ 	.word	0x00000000
.L_29:


//--------------------- .nv.compat                --------------------------
	.section	.nv.compat,"",@"SHT_CUDA_COMPAT_INFO"
	.align	4
        /*0000*/ 	.byte	0x02, 0x09, 0x00, 0x00, 0x02, 0x02, 0x01, 0x00, 0x02, 0x05, 0x05, 0x00, 0x03, 0x07, 0x01, 0x01
        /*0010*/ 	.byte	0x02, 0x03, 0x00, 0x00, 0x02, 0x06, 0x01, 0x00, 0x04, 0x0b, 0x08, 0x00, 0x09, 0x00, 0x00, 0x00
        /*0020*/ 	.byte	0x00, 0x00, 0x00, 0x00


//--------------------- .nv.info._Z52mandelbrot_gpu_vector_multicore_multithread_full_ilpjjPj --------------------------
	.section	.nv.info._Z52mandelbrot_gpu_vector_multicore_multithread_full_ilpjjPj,"",@"SHT_CUDA_INFO"
	.sectionflags	@""
	.align	4


	//----- nvinfo : EIATTR_CUDA_API_VERSION
	.align		4
        /*0000*/ 	.byte	0x04, 0x37
        /*0002*/ 	.short	(.L_31 - .L_30)
.L_30:
        /*0004*/ 	.word	0x00000082


	//----- nvinfo : EIATTR_KPARAM_INFO
	.align		4
.L_31:
        /*0008*/ 	.byte	0x04, 0x17
        /*000a*/ 	.short	(.L_33 - .L_32)
.L_32:
        /*000c*/ 	.word	0x00000000
        /*0010*/ 	.short	0x0002
        /*0012*/ 	.short	0x0008
        /*0014*/ 	.byte	0x00, 0xf5, 0x21, 0x00


	//----- nvinfo : EIATTR_KPARAM_INFO
	.align		4
.L_33:
        /*0018*/ 	.byte	0x04, 0x17
        /*001a*/ 	.short	(.L_35 - .L_34)
.L_34:
        /*001c*/ 	.word	0x00000000
        /*0020*/ 	.short	0x0001
        /*0022*/ 	.short	0x0004
        /*0024*/ 	.byte	0x00, 0xf0, 0x11, 0x00


	//----- nvinfo : EIATTR_KPARAM_INFO
	.align		4
.L_35:
        /*0028*/ 	.byte	0x04, 0x17
        /*002a*/ 	.short	(.L_37 - .L_36)
.L_36:
        /*002c*/ 	.word	0x00000000
        /*0030*/ 	.short	0x0000
        /*0032*/ 	.short	0x0000
        /*0034*/ 	.byte	0x00, 0xf0, 0x11, 0x00


	//----- nvinfo : EIATTR_SPARSE_MMA_MASK
	.align		4
.L_37:
        /*0038*/ 	.byte	0x03, 0x50
        /*003a*/ 	.short	0x0000


	//----- nvinfo : EIATTR_MAXREG_COUNT
	.align		4
        /*003c*/ 	.byte	0x03, 0x1b
        /*003e*/ 	.short	0x00ff


	//----- nvinfo : EIATTR_MERCURY_ISA_VERSION
	.align		4
        /*0040*/ 	.byte	0x03, 0x5f
        /*0042*/ 	.short	0x0101


	//----- nvinfo : EIATTR_VRC_CTA_INIT_COUNT
	.align		4
        /*0044*/ 	.byte	0x02, 0x4a
	.zero		1
	.zero		1


	//----- nvinfo : EIATTR_EXIT_INSTR_OFFSETS
	.align		4
        /*0048*/ 	.byte	0x04, 0x1c
        /*004a*/ 	.short	(.L_39 - .L_38)


	//   ....[0]....
.L_38:
        /*004c*/ 	.word	0x00000010


	//----- nvinfo : EIATTR_CBANK_PARAM_SIZE
	.align		4
.L_39:
        /*0050*/ 	.byte	0x03, 0x19
        /*0052*/ 	.short	0x0010


	//----- nvinfo : EIATTR_PARAM_CBANK
	.align		4
        /*0054*/ 	.byte	0x04, 0x0a
        /*0056*/ 	.short	(.L_41 - .L_40)
	.align		4
.L_40:
        /*0058*/ 	.word	index@(.nv.constant0._Z52mandelbrot_gpu_vector_multicore_multithread_full_ilpjjPj)
        /*005c*/ 	.short	0x0380
        /*005e*/ 	.short	0x0010


	//----- nvinfo : EIATTR_SW_WAR
	.align		4
.L_41:
        /*0060*/ 	.byte	0x04, 0x36
        /*0062*/ 	.short	(.L_43 - .L_42)
.L_42:
        /*0064*/ 	.word	0x00000008
.L_43:


//--------------------- .nv.info._Z48mandelbrot_gpu_vector_multicore_multithread_fulljjPj --------------------------
	.section	.nv.info._Z48mandelbrot_gpu_vector_multicore_multithread_fulljjPj,"",@"SHT_CUDA_INFO"
	.sectionflags	@""
	.align	4


	//----- nvinfo : EIATTR_CUDA_API_VERSION
	.align		4
        /*0000*/ 	.byte	0x04, 0x37
        /*0002*/ 	.short	(.L_45 - .L_44)
.L_44:
        /*0004*/ 	.word	0x00000082


	//----- nvinfo : EIATTR_KPARAM_INFO
	.align		4
.L_45:
        /*0008*/ 	.byte	0x04, 0x17
        /*000a*/ 	.short	(.L_47 - .L_46)
.L_46:
        /*000c*/ 	.word	0x00000000
        /*0010*/ 	.short	0x0002
        /*0012*/ 	.short	0x0008
        /*0014*/ 	.byte	0x00, 0xf5, 0x21, 0x00


	//----- nvinfo : EIATTR_KPARAM_INFO
	.align		4
.L_47:
        /*0018*/ 	.byte	0x04, 0x17
        /*001a*/ 	.short	(.L_49 - .L_48)
.L_48:
        /*001c*/ 	.word	0x00000000
        /*0020*/ 	.short	0x0001
        /*0022*/ 	.short	0x0004
        /*0024*/ 	.byte	0x00, 0xf0, 0x11, 0x00


	//----- nvinfo : EIATTR_KPARAM_INFO
	.align		4
.L_49:
        /*0028*/ 	.byte	0x04, 0x17
        /*002a*/ 	.short	(.L_51 - .L_50)
.L_50:
        /*002c*/ 	.word	0x00000000
        /*0030*/ 	.short	0x0000
        /*0032*/ 	.short	0x0000
        /*0034*/ 	.byte	0x00, 0xf0, 0x11, 0x00


	//----- nvinfo : EIATTR_SPARSE_MMA_MASK
	.align		4
.L_51:
        /*0038*/ 	.byte	0x03, 0x50
        /*003a*/ 	.short	0x0000


	//----- nvinfo : EIATTR_MAXREG_COUNT
	.align		4
        /*003c*/ 	.byte	0x03, 0x1b
        /*003e*/ 	.short	0x00ff


	//----- nvinfo : EIATTR_MERCURY_ISA_VERSION
	.align		4
        /*0040*/ 	.byte	0x03, 0x5f
        /*0042*/ 	.short	0x0101


	//----- nvinfo : EIATTR_VRC_CTA_INIT_COUNT
	.align		4
        /*0044*/ 	.byte	0x02, 0x4a
	.zero		1
	.zero		1


	//----- nvinfo : EIATTR_EXIT_INSTR_OFFSETS
	.align		4
        /*0048*/ 	.byte	0x04, 0x1c
        /*004a*/ 	.short	(.L_53 - .L_52)


	//   ....[0]....
.L_52:
        /*004c*/ 	.word	0x00000010


	//----- nvinfo : EIATTR_CBANK_PARAM_SIZE
	.align		4
.L_53:
        /*0050*/ 	.byte	0x03, 0x19
        /*0052*/ 	.short	0x0010


	//----- nvinfo : EIATTR_PARAM_CBANK
	.align		4
        /*0054*/ 	.byte	0x04, 0x0a
        /*0056*/ 	.short	(.L_55 - .L_54)
	.align		4
.L_54:
        /*0058*/ 	.word	index@(.nv.constant0._Z48mandelbrot_gpu_vector_multicore_multithread_fulljjPj)
        /*005c*/ 	.short	0x0380
        /*005e*/ 	.short	0x0010


	//----- nvinfo : EIATTR_SW_WAR
	.align		4
.L_55:
        /*0060*/ 	.byte	0x04, 0x36
        /*0062*/ 	.short	(.L_57 - .L_56)
.L_56:
        /*0064*/ 	.word	0x00000008
.L_57:


//--------------------- .nv.info._Z53mandelbrot_gpu_vector_multicore_multithread_single_smjjPj --------------------------
	.section	.nv.info._Z53mandelbrot_gpu_vector_multicore_multithread_single_smjjPj,"",@"SHT_CUDA_INFO"
	.sectionflags	@""
	.align	4


	//----- nvinfo : EIATTR_CUDA_API_VERSION
	.align		4
        /*0000*/ 	.byte	0x04, 0x37
        /*0002*/ 	.short	(.L_59 - .L_58)
.L_58:
        /*0004*/ 	.word	0x00000082


	//----- nvinfo : EIATTR_KPARAM_INFO
	.align		4
.L_59:
        /*0008*/ 	.byte	0x04, 0x17
        /*000a*/ 	.short	(.L_61 - .L_60)
.L_60:
        /*000c*/ 	.word	0x00000000
        /*0010*/ 	.short	0x0002
        /*0012*/ 	.short	0x0008
        /*0014*/ 	.byte	0x00, 0xf5, 0x21, 0x00


	//----- nvinfo : EIATTR_KPARAM_INFO
	.align		4
.L_61:
        /*0018*/ 	.byte	0x04, 0x17
        /*001a*/ 	.short	(.L_63 - .L_62)
.L_62:
        /*001c*/ 	.word	0x00000000
        /*0020*/ 	.short	0x0001
        /*0022*/ 	.short	0x0004
        /*0024*/ 	.byte	0x00, 0xf0, 0x11, 0x00


	//----- nvinfo : EIATTR_KPARAM_INFO
	.align		4
.L_63:
        /*0028*/ 	.byte	0x04, 0x17
        /*002a*/ 	.short	(.L_65 - .L_64)
.L_64:
        /*002c*/ 	.word	0x00000000
        /*0030*/ 	.short	0x0000
        /*0032*/ 	.short	0x0000
        /*0034*/ 	.byte	0x00, 0xf0, 0x11, 0x00


	//----- nvinfo : EIATTR_SPARSE_MMA_MASK
	.align		4
.L_65:
        /*0038*/ 	.byte	0x03, 0x50
        /*003a*/ 	.short	0x0000


	//----- nvinfo : EIATTR_MAXREG_COUNT
	.align		4
        /*003c*/ 	.byte	0x03, 0x1b
        /*003e*/ 	.short	0x00ff


	//----- nvinfo : EIATTR_MERCURY_ISA_VERSION
	.align		4
        /*0040*/ 	.byte	0x03, 0x5f
        /*0042*/ 	.short	0x0101


	//----- nvinfo : EIATTR_VRC_CTA_INIT_COUNT
	.align		4
        /*0044*/ 	.byte	0x02, 0x4a
	.zero		1
	.zero		1


	//----- nvinfo : EIATTR_EXIT_INSTR_OFFSETS
	.align		4
        /*0048*/ 	.byte	0x04, 0x1c
        /*004a*/ 	.short	(.L_67 - .L_66)


	//   ....[0]....
.L_66:
        /*004c*/ 	.word	0x00000010


	//----- nvinfo : EIATTR_CBANK_PARAM_SIZE
	.align		4
.L_67:
        /*0050*/ 	.byte	0x03, 0x19
        /*0052*/ 	.short	0x0010


	//----- nvinfo : EIATTR_PARAM_CBANK
	.align		4
        /*0054*/ 	.byte	0x04, 0x0a
        /*0056*/ 	.short	(.L_69 - .L_68)
	.align		4
.L_68:
        /*0058*/ 	.word	index@(.nv.constant0._Z53mandelbrot_gpu_vector_multicore_multithread_single_smjjPj)
        /*005c*/ 	.short	0x0380
        /*005e*/ 	.short	0x0010


	//----- nvinfo : EIATTR_SW_WAR
	.align		4
.L_69:
        /*0060*/ 	.byte	0x04, 0x36
        /*0062*/ 	.short	(.L_71 - .L_70)
.L_70:
        /*0064*/ 	.word	0x00000008
.L_71:


//--------------------- .nv.info._Z31mandelbrot_gpu_vector_multicorejjPj --------------------------
	.section	.nv.info._Z31mandelbrot_gpu_vector_multicorejjPj,"",@"SHT_CUDA_INFO"
	.sectionflags	@""
	.align	4


	//----- nvinfo : EIATTR_CUDA_API_VERSION
	.align		4
        /*0000*/ 	.byte	0x04, 0x37
        /*0002*/ 	.short	(.L_73 - .L_72)
.L_72:
        /*0004*/ 	.word	0x00000082


	//----- nvinfo : EIATTR_KPARAM_INFO
	.align		4
.L_73:
        /*0008*/ 	.byte	0x04, 0x17
        /*000a*/ 	.short	(.L_75 - .L_74)
.L_74:
        /*000c*/ 	.word	0x00000000
        /*0010*/ 	.short	0x0002
        /*0012*/ 	.short	0x0008
        /*0014*/ 	.byte	0x00, 0xf5, 0x21, 0x00


	//----- nvinfo : EIATTR_KPARAM_INFO
	.align		4
.L_75:
        /*0018*/ 	.byte	0x04, 0x17
        /*001a*/ 	.short	(.L_77 - .L_76)
.L_76:
        /*001c*/ 	.word	0x00000000
        /*0020*/ 	.short	0x0001
        /*0022*/ 	.short	0x0004
        /*0024*/ 	.byte	0x00, 0xf0, 0x11, 0x00


	//----- nvinfo : EIATTR_KPARAM_INFO
	.align		4
.L_77:
        /*0028*/ 	.byte	0x04, 0x17
        /*002a*/ 	.short	(.L_79 - .L_78)
.L_78:
        /*002c*/ 	.word	0x00000000
        /*0030*/ 	.short	0x0000
        /*0032*/ 	.short	0x0000
        /*0034*/ 	.byte	0x00, 0xf0, 0x11, 0x00


	//----- nvinfo : EIATTR_SPARSE_MMA_MASK
	.align		4
.L_79:
        /*0038*/ 	.byte	0x03, 0x50
        /*003a*/ 	.short	0x0000


	//----- nvinfo : EIATTR_MAXREG_COUNT
	.align		4
        /*003c*/ 	.byte	0x03, 0x1b
        /*003e*/ 	.short	0x00ff


	//----- nvinfo : EIATTR_MERCURY_ISA_VERSION
	.align		4
        /*0040*/ 	.byte	0x03, 0x5f
        /*0042*/ 	.short	0x0101


	//----- nvinfo : EIATTR_VRC_CTA_INIT_COUNT
	.align		4
        /*0044*/ 	.byte	0x02, 0x4a
	.zero		1
	.zero		1


	//----- nvinfo : EIATTR_EXIT_INSTR_OFFSETS
	.align		4
        /*0048*/ 	.byte	0x04, 0x1c
        /*004a*/ 	.short	(.L_81 - .L_80)


	//   ....[0]....
.L_80:
        /*004c*/ 	.word	0x00000010


	//----- nvinfo : EIATTR_CBANK_PARAM_SIZE
	.align		4
.L_81:
        /*0050*/ 	.byte	0x03, 0x19
        /*0052*/ 	.short	0x0010


	//----- nvinfo : EIATTR_PARAM_CBANK
	.align		4
        /*0054*/ 	.byte	0x04, 0x0a
        /*0056*/ 	.short	(.L_83 - .L_82)
	.align		4
.L_82:
        /*0058*/ 	.word	index@(.nv.constant0._Z31mandelbrot_gpu_vector_multicorejjPj)
        /*005c*/ 	.short	0x0380
        /*005e*/ 	.short	0x0010


	//----- nvinfo : EIATTR_SW_WAR
	.align		4
.L_83:
        /*0060*/ 	.byte	0x04, 0x36
        /*0062*/ 	.short	(.L_85 - .L_84)
.L_84:
        /*0064*/ 	.word	0x00000008
.L_85:


//--------------------- .nv.info._Z25mandelbrot_gpu_vector_ilpjjPj --------------------------
	.section	.nv.info._Z25mandelbrot_gpu_vector_ilpjjPj,"",@"SHT_CUDA_INFO"
	.sectionflags	@""
	.align	4


	//----- nvinfo : EIATTR_CUDA_API_VERSION
	.align		4
        /*0000*/ 	.byte	0x04, 0x37
        /*0002*/ 	.short	(.L_87 - .L_86)
.L_86:
        /*0004*/ 	.word	0x00000082


	//----- nvinfo : EIATTR_KPARAM_INFO
	.align		4
.L_87:
        /*0008*/ 	.byte	0x04, 0x17
        /*000a*/ 	.short	(.L_89 - .L_88)
.L_88:
        /*000c*/ 	.word	0x00000000
        /*0010*/ 	.short	0x0002
        /*0012*/ 	.short	0x0008
        /*0014*/ 	.byte	0x00, 0xf5, 0x21, 0x00


	//----- nvinfo : EIATTR_KPARAM_INFO
	.align		4
.L_89:
        /*0018*/ 	.byte	0x04, 0x17
        /*001a*/ 	.short	(.L_91 - .L_90)
.L_90:
        /*001c*/ 	.word	0x00000000
        /*0020*/ 	.short	0x0001
        /*0022*/ 	.short	0x0004
        /*0024*/ 	.byte	0x00, 0xf0, 0x11, 0x00


	//----- nvinfo : EIATTR_KPARAM_INFO
	.align		4
.L_91:
        /*0028*/ 	.byte	0x04, 0x17
        /*002a*/ 	.short	(.L_93 - .L_92)
.L_92:
        /*002c*/ 	.word	0x00000000
        /*0030*/ 	.short	0x0000
        /*0032*/ 	.short	0x0000
        /*0034*/ 	.byte	0x00, 0xf0, 0x11, 0x00


	//----- nvinfo : EIATTR_SPARSE_MMA_MASK
	.align		4
.L_93:
        /*0038*/ 	.byte	0x03, 0x50
        /*003a*/ 	.short	0x0000


	//----- nvinfo : EIATTR_MAXREG_COUNT
	.align		4
        /*003c*/ 	.byte	0x03, 0x1b
        /*003e*/ 	.short	0x00ff


	//----- nvinfo : EIATTR_MERCURY_ISA_VERSION
	.align		4
        /*0040*/ 	.byte	0x03, 0x5f
        /*0042*/ 	.short	0x0101


	//----- nvinfo : EIATTR_VRC_CTA_INIT_COUNT
	.align		4
        /*0044*/ 	.byte	0x02, 0x4a
	.zero		1
	.zero		1


	//----- nvinfo : EIATTR_EXIT_INSTR_OFFSETS
	.align		4
        /*0048*/ 	.byte	0x04, 0x1c
        /*004a*/ 	.short	(.L_95 - .L_94)


	//   ....[0]....
.L_94:
        /*004c*/ 	.word	0x00000010


	//----- nvinfo : EIATTR_CBANK_PARAM_SIZE
	.align		4
.L_95:
        /*0050*/ 	.byte	0x03, 0x19
        /*0052*/ 	.short	0x0010


	//----- nvinfo : EIATTR_PARAM_CBANK
	.align		4
        /*0054*/ 	.byte	0x04, 0x0a
        /*0056*/ 	.short	(.L_97 - .L_96)
	.align		4
.L_96:
        /*0058*/ 	.word	index@(.nv.constant0._Z25mandelbrot_gpu_vector_ilpjjPj)
        /*005c*/ 	.short	0x0380
        /*005e*/ 	.short	0x0010


	//----- nvinfo : EIATTR_SW_WAR
	.align		4
.L_97:
        /*0060*/ 	.byte	0x04, 0x36
        /*0062*/ 	.short	(.L_99 - .L_98)
.L_98:
        /*0064*/ 	.word	0x00000008
.L_99:


//--------------------- .nv.callgraph             --------------------------
	.section	.nv.callgraph,"",@"SHT_CUDA_CALLGRAPH"
	.align	4
	.sectionentsize	8
	.align		4
        /*0000*/ 	.word	0x00000000
	.align		4
        /*0004*/ 	.word	0xffffffff
	.align		4
        /*0008*/ 	.word	0x00000000
	.align		4
        /*000c*/ 	.word	0xfffffffe
	.align		4
        /*0010*/ 	.word	0x00000000
	.align		4
        /*0014*/ 	.word	0xfffffffd
	.align		4
        /*0018*/ 	.word	0x00000000
	.align		4
        /*001c*/ 	.word	0xfffffffc


//--------------------- .text._Z52mandelbrot_gpu_vector_multicore_multithread_full_ilpjjPj --------------------------
	.section	.text._Z52mandelbrot_gpu_vector_multicore_multithread_full_ilpjjPj,"ax",@progbits
	.align	128
        .global         _Z52mandelbrot_gpu_vector_multicore_multithread_full_ilpjjPj
        .type           _Z52mandelbrot_gpu_vector_multicore_multithread_full_ilpjjPj,@function
        .size           _Z52mandelbrot_gpu_vector_multicore_multithread_full_ilpjjPj,(.L_x_5 - _Z52mandelbrot_gpu_vector_multicore_multithread_full_ilpjjPj)
        .other          _Z52mandelbrot_gpu_vector_multicore_multithread_full_ilpjjPj,@"STO_CUDA_ENTRY STV_DEFAULT"
_Z52mandelbrot_gpu_vector_multicore_multithread_full_ilpjjPj:
.text._Z52mandelbrot_gpu_vector_multicore_multithread_full_ilpjjPj:
[----:B------:R-:W-:Y:S01]  /*0000*/  LDC R1, c[0x0][0x37c] ;  /* 0x0000df00ff017b82 */ /* 0x000fe20000000800 */
[----:B------:R-:W-:Y:S05]  /*0010*/  EXIT ;  /* 0x000000000000794d */ /* 0x000fea0003800000 */
.L_x_0:
[----:B------:R-:W-:-:S00]  /*0020*/  BRA `(.L_x_0) ;  /* 0xfffffffc00fc7947 */ /* 0x000fc0000383ffff */
[----:B------:R-:W-:-:S00]  /*0030*/  NOP ;  /* 0x0000000000007918 */ /* 0x000fc00000000000 */
        /* <DEDUP_REMOVED lines=12> */
.L_x_5:


//--------------------- .text._Z48mandelbrot_gpu_vector_multicore_multithread_fulljjPj --------------------------
	.section	.text._Z48mandelbrot_gpu_vector_multicore_multithread_fulljjPj,"ax",@progbits
	.align	128
        .global         _Z48mandelbrot_gpu_vector_multicore_multithread_fulljjPj
        .type           _Z48mandelbrot_gpu_vector_multicore_multithread_fulljjPj,@function
        .size           _Z48mandelbrot_gpu_vector_multicore_multithread_fulljjPj,(.L_x_6 - _Z48mandelbrot_gpu_vector_multicore_multithread_fulljjPj)
        .other          _Z48mandelbrot_gpu_vector_multicore_multithread_fulljjPj,@"STO_CUDA_ENTRY STV_DEFAULT"
_Z48mandelbrot_gpu_vector_multicore_multithread_fulljjPj:
.text._Z48mandelbrot_gpu_vector_multicore_multithread_fulljjPj:
[----:B------:R-:W-:Y:S01]  /*0000*/  LDC R1, c[0x0][0x37c] ;  /* 0x0000df00ff017b82 */ /* 0x000fe20000000800 */
[----:B------:R-:W-:Y:S05]  /*0010*/  EXIT ;  /* 0x000000000000794d */ /* 0x000fea0003800000 */
.L_x_1:
        /* <DEDUP_REMOVED lines=14> */
.L_x_6:


//--------------------- .text._Z53mandelbrot_gpu_vector_multicore_multithread_single_smjjPj --------------------------
	.section	.text._Z53mandelbrot_gpu_vector_multicore_multithread_single_smjjPj,"ax",@progbits
	.align	128
        .global         _Z53mandelbrot_gpu_vector_multicore_multithread_single_smjjPj
        .type           _Z53mandelbrot_gpu_vector_multicore_multithread_single_smjjPj,@function
        .size           _Z53mandelbrot_gpu_vector_multicore_multithread_single_smjjPj,(.L_x_7 - _Z53mandelbrot_gpu_vector_multicore_multithread_single_smjjPj)
        .other          _Z53mandelbrot_gpu_vector_multicore_multithread_single_smjjPj,@"STO_CUDA_ENTRY STV_DEFAULT"
_Z53mandelbrot_gpu_vector_multicore_multithread_single_smjjPj:
.text._Z53mandelbrot_gpu_vector_multicore_multithread_single_smjjPj:
[----:B------:R-:W-:Y:S01]  /*0000*/  LDC R1, c[0x0][0x37c] ;  /* 0x0000df00ff017b82 */ /* 0x000fe20000000800 */
[----:B------:R-:W-:Y:S05]  /*0010*/  EXIT ;  /* 0x000000000000794d */ /* 0x000fea0003800000 */
.L_x_2:
        /* <DEDUP_REMOVED lines=14> */
.L_x_7:


//--------------------- .text._Z31mandelbrot_gpu_vector_multicorejjPj --------------------------
	.section	.text._Z31mandelbrot_gpu_vector_multicorejjPj,"ax",@progbits
	.align	128
        .global         _Z31mandelbrot_gpu_vector_multicorejjPj
        .type           _Z31mandelbrot_gpu_vector_multicorejjPj,@function
        .size           _Z31mandelbrot_gpu_vector_multicorejjPj,(.L_x_8 - _Z31mandelbrot_gpu_vector_multicorejjPj)
        .other          _Z31mandelbrot_gpu_vector_multicorejjPj,@"STO_CUDA_ENTRY STV_DEFAULT"
_Z31mandelbrot_gpu_vector_multicorejjPj:
.text._Z31mandelbrot_gpu_vector_multicorejjPj:
[----:B------:R-:W-:Y:S01]  /*0000*/  LDC R1, c[0x0][0x37c] ;  /* 0x0000df00ff017b82 */ /* 0x000fe20000000800 */
[----:B------:R-:W-:Y:S05]  /*0010*/  EXIT ;  /* 0x000000000000794d */ /* 0x000fea0003800000 */
.L_x_3:
        /* <DEDUP_REMOVED lines=14> */
.L_x_8:


//--------------------- .text._Z25mandelbrot_gpu_vector_ilpjjPj --------------------------
	.section	.text._Z25mandelbrot_gpu_vector_ilpjjPj,"ax",@progbits
	.align	128
        .global         _Z25mandelbrot_gpu_vector_ilpjjPj
        .type           _Z25mandelbrot_gpu_vector_ilpjjPj,@function
        .size           _Z25mandelbrot_gpu_vector_ilpjjPj,(.L_x_9 - _Z25mandelbrot_gpu_vector_ilpjjPj)
        .other          _Z25mandelbrot_gpu_vector_ilpjjPj,@"STO_CUDA_ENTRY STV_DEFAULT"
_Z25mandelbrot_gpu_vector_ilpjjPj:
.text._Z25mandelbrot_gpu_vector_ilpjjPj:
[----:B------:R-:W-:Y:S01]  /*0000*/  LDC R1, c[0x0][0x37c] ;  /* 0x0000df00ff017b82 */ /* 0x000fe20000000800 */
[----:B------:R-:W-:Y:S05]  /*0010*/  EXIT ;  /* 0x000000000000794d */ /* 0x000fea0003800000 */
.L_x_4:
        /* <DEDUP_REMOVED lines=14> */
.L_x_9:


//--------------------- .nv.shared.reserved.0     --------------------------
	.section	.nv.shared.reserved.0,"aw",@nobits
	.weak		__nv_reservedSMEM_offset_0_alias
	.size		__nv_reservedSMEM_offset_0_alias, 0, 64
	.other		__nv_reservedSMEM_offset_0_alias,@"STO_CUDA_RESERVED_SHARED STV_DEFAULT"
__nv_reservedSMEM_offset_0_alias:
	.zero		0
	.zero		64


//--------------------- .nv.constant0._Z52mandelbrot_gpu_vector_multicore_multithread_full_ilpjjPj --------------------------
	.section	.nv.constant0._Z52mandelbrot_gpu_vector_multicore_multithread_full_ilpjjPj,"a",@progbits
	.sectionflags	@""
	.align	4
.nv.constant0._Z52mandelbrot_gpu_vector_multicore_multithread_full_ilpjjPj:
	.zero		912


//--------------------- .nv.constant0._Z48mandelbrot_gpu_vector_multicore_multithread_fulljjPj --------------------------
	.section	.nv.constant0._Z48mandelbrot_gpu_vector_multicore_multithread_fulljjPj,"a",@progbits
	.sectionflags	@""
	.align	4
.nv.constant0._Z48mandelbrot_gpu_vector_multicore_multithread_fulljjPj:
	.zero		912


//--------------------- .nv.constant0._Z53mandelbrot_gpu_vector_multicore_multithread_single_smjjPj --------------------------
	.section	.nv.constant0._Z53mandelbrot_gpu_vector_multicore_multithread_single_smjjPj,"a",@progbits
	.sectionflags	@""
	.align	4
.nv.constant0._Z53mandelbrot_gpu_vector_multicore_multithread_single_smjjPj:
	.zero		912


//--------------------- .nv.constant0._Z31mandelbrot_gpu_vector_multicorejjPj --------------------------
	.section	.nv.constant0._Z31mandelbrot_gpu_vector_multicorejjPj,"a",@progbits
	.sectionflags	@""
	.align	4
.nv.constant0._Z31mandelbrot_gpu_vector_multicorejjPj:
	.zero		912


//--------------------- .nv.constant0._Z25mandelbrot_gpu_vector_ilpjjPj --------------------------
	.section	.nv.constant0._Z25mandelbrot_gpu_vector_ilpjjPj,"a",@progbits
	.sectionflags	@""
	.align	4
.nv.constant0._Z25mandelbrot_gpu_vector_ilpjjPj:
	.zero		912


//--------------------- SYMBOLS --------------------------

	.type		.nv.reservedSmem.offset0,@object
	.size		.nv.reservedSmem.offset0,0x4
